	.headerflags	@"EF_CUDA_TEXMODE_UNIFIED EF_CUDA_64BIT_ADDRESS EF_CUDA_ACCELERATORS EF_CUDA_SM90 EF_CUDA_VIRTUAL_SM(EF_CUDA_SM90)"
	.elftype	@"ET_EXEC"


//--------------------- .nv.info                  --------------------------
	.section	.nv.info,"",@"SHT_CUDA_INFO"
	.align	4


	//----- nvinfo : EIATTR_REGCOUNT
	.align		4
        /*0000*/ 	.byte	0x04, 0x2f
        /*0002*/ 	.short	(.L_1 - .L_0)
	.align		4
.L_0:
        /*0004*/ 	.word	index@(triton_poi_fused_add_mul_relu_threshold_backward_4)
        /*0008*/ 	.word	0x0000000e


	//----- nvinfo : EIATTR_MIN_STACK_SIZE
	.align		4
.L_1:
        /*000c*/ 	.byte	0x04, 0x12
        /*000e*/ 	.short	(.L_3 - .L_2)
	.align		4
.L_2:
        /*0010*/ 	.word	index@(triton_poi_fused_add_mul_relu_threshold_backward_4)
        /*0014*/ 	.word	0x00000000


	//----- nvinfo : EIATTR_FRAME_SIZE
	.align		4
.L_3:
        /*0018*/ 	.byte	0x04, 0x11
        /*001a*/ 	.short	(.L_5 - .L_4)
	.align		4
.L_4:
        /*001c*/ 	.word	index@(triton_poi_fused_add_mul_relu_threshold_backward_4)
        /*0020*/ 	.word	0x00000000


	//----- nvinfo : EIATTR_MIN_STACK_SIZE
	.align		4
.L_5:
        /*0024*/ 	.byte	0x04, 0x12
        /*0026*/ 	.short	(.L_7 - .L_6)
	.align		4
.L_6:
        /*0028*/ 	.word	index@(triton_poi_fused_add_mul_relu_threshold_backward_4)
        /*002c*/ 	.word	0x00000000
.L_7:


//--------------------- .nv.info.triton_poi_fused_add_mul_relu_threshold_backward_4 --------------------------
	.section	.nv.info.triton_poi_fused_add_mul_relu_threshold_backward_4,"",@"SHT_CUDA_INFO"
	.sectionflags	@""
	.align	4


	//----- nvinfo : EIATTR_CUDA_API_VERSION
	.align		4
        /*0000*/ 	.byte	0x04, 0x37
        /*0002*/ 	.short	(.L_9 - .L_8)
.L_8:
        /*0004*/ 	.word	0x0000007c


	//----- nvinfo : EIATTR_KPARAM_INFO
	.align		4
.L_9:
        /*0008*/ 	.byte	0x04, 0x17
        /*000a*/ 	.short	(.L_11 - .L_10)
.L_10:
        /*000c*/ 	.word	0x00000000
        /*0010*/ 	.short	0x0004
        /*0012*/ 	.short	0x0020
        /*0014*/ 	.byte	0x00, 0xf0, 0x11, 0x00


	//----- nvinfo : EIATTR_KPARAM_INFO
	.align		4
.L_11:
        /*0018*/ 	.byte	0x04, 0x17
        /*001a*/ 	.short	(.L_13 - .L_12)
.L_12:
        /*001c*/ 	.word	0x00000000
        /*0020*/ 	.short	0x0003
        /*0022*/ 	.short	0x0018
        /*0024*/ 	.byte	0x00, 0xf4, 0x21, 0x00


	//----- nvinfo : EIATTR_KPARAM_INFO
	.align		4
.L_13:
        /*0028*/ 	.byte	0x04, 0x17
        /*002a*/ 	.short	(.L_15 - .L_14)
.L_14:
        /*002c*/ 	.word	0x00000000
        /*0030*/ 	.short	0x0002
        /*0032*/ 	.short	0x0010
        /*0034*/ 	.byte	0x00, 0xf4, 0x21, 0x00


	//----- nvinfo : EIATTR_KPARAM_INFO
	.align		4
.L_15:
        /*0038*/ 	.byte	0x04, 0x17
        /*003a*/ 	.short	(.L_17 - .L_16)
.L_16:
        /*003c*/ 	.word	0x00000000
        /*0040*/ 	.short	0x0001
        /*0042*/ 	.short	0x0008
        /*0044*/ 	.byte	0x00, 0xf4, 0x21, 0x00


	//----- nvinfo : EIATTR_KPARAM_INFO
	.align		4
.L_17:
        /*0048*/ 	.byte	0x04, 0x17
        /*004a*/ 	.short	(.L_19 - .L_18)
.L_18:
        /*004c*/ 	.word	0x00000000
        /*0050*/ 	.short	0x0000
        /*0052*/ 	.short	0x0000
        /*0054*/ 	.byte	0x00, 0xf4, 0x21, 0x00


	//----- nvinfo : EIATTR_SPARSE_MMA_MASK
	.align		4
.L_19:
        /*0058*/ 	.byte	0x03, 0x50
        /*005a*/ 	.short	0x0000


	//----- nvinfo : EIATTR_MAXREG_COUNT
	.align		4
        /*005c*/ 	.byte	0x03, 0x1b
        /*005e*/ 	.short	0x00ff


	//----- nvinfo : EIATTR_EXIT_INSTR_OFFSETS
	.align		4
        /*0060*/ 	.byte	0x04, 0x1c
        /*0062*/ 	.short	(.L_21 - .L_20)


	//   ....[0]....
.L_20:
        /*0064*/ 	.word	0x000003f0


	//   ....[1]....
        /*0068*/ 	.word	0x00000410


	//----- nvinfo : EIATTR_REQNTID
	.align		4
.L_21:
        /*006c*/ 	.byte	0x04, 0x10
        /*006e*/ 	.short	(.L_23 - .L_22)
.L_22:
        /*0070*/ 	.word	0x00000080
        /*0074*/ 	.word	0x00000001
        /*0078*/ 	.word	0x00000001


	//----- nvinfo : EIATTR_CBANK_PARAM_SIZE
	.align		4
.L_23:
        /*007c*/ 	.byte	0x03, 0x19
        /*007e*/ 	.short	0x0024


	//----- nvinfo : EIATTR_PARAM_CBANK
	.align		4
        /*0080*/ 	.byte	0x04, 0x0a
        /*0082*/ 	.short	(.L_25 - .L_24)
	.align		4
.L_24:
        /*0084*/ 	.word	index@(.nv.constant0.triton_poi_fused_add_mul_relu_threshold_backward_4)
        /*0088*/ 	.short	0x0210
        /*008a*/ 	.short	0x0024


	//----- nvinfo : EIATTR_SW_WAR
	.align		4
.L_25:
        /*008c*/ 	.byte	0x04, 0x36
        /*008e*/ 	.short	(.L_27 - .L_26)
.L_26:
        /*0090*/ 	.word	0x00000008
.L_27:


//--------------------- .nv.callgraph             --------------------------
	.section	.nv.callgraph,"",@"SHT_CUDA_CALLGRAPH"
	.align	4
	.sectionentsize	8
	.align		4
        /*0000*/ 	.word	0x00000000
	.align		4
        /*0004*/ 	.word	0xffffffff
	.align		4
        /*0008*/ 	.word	0x00000000
	.align		4
        /*000c*/ 	.word	0xfffffffe
	.align		4
        /*0010*/ 	.word	0x00000000
	.align		4
        /*0014*/ 	.word	0xfffffffd
	.align		4
        /*0018*/ 	.word	0x00000000
	.align		4
        /*001c*/ 	.word	0xfffffffc


//--------------------- .text.triton_poi_fused_add_mul_relu_threshold_backward_4 --------------------------
	.section	.text.triton_poi_fused_add_mul_relu_threshold_backward_4,"ax",@progbits
	.align	128
        .global         triton_poi_fused_add_mul_relu_threshold_backward_4
        .type           triton_poi_fused_add_mul_relu_threshold_backward_4,@function
        .size           triton_poi_fused_add_mul_relu_threshold_backward_4,(.L_x_1 - triton_poi_fused_add_mul_relu_threshold_backward_4)
        .other          triton_poi_fused_add_mul_relu_threshold_backward_4,@"STO_CUDA_ENTRY STV_DEFAULT"
triton_poi_fused_add_mul_relu_threshold_backward_4:
.text.triton_poi_fused_add_mul_relu_threshold_backward_4:
[----:B------:R-:W0:Y:S02]  /*0000*/  LDC R1, c[0x0][0x28] ;  /* 0x00000a00ff017b82 */ /* 0x000e240000000800 */
[----:B------:R-:W1:Y:S01]  /*0010*/  S2R R0, SR_TID.X ;  /* 0x0000000000007919 */ /* 0x000e620000002100 */
[----:B------:R-:W2:Y:S01]  /*0020*/  LDC.64 R6, c[0x0][0x218] ;  /* 0x00008600ff067b82 */ /* 0x000ea20000000a00 */
[----:B------:R-:W-:Y:S01]  /*0030*/  CS2R R8, SRZ ;  /* 0x0000000000087805 */ /* 0x000fe2000001ff00 */
[----:B------:R-:W-:Y:S01]  /*0040*/  ULDC.64 UR4, c[0x0][0x208] ;  /* 0x0000820000047ab9 */ /* 0x000fe20000000a00 */
[----:B------:R-:W3:Y:S01]  /*0050*/  S2R R5, SR_CTAID.X ;  /* 0x0000000000057919 */ /* 0x000ee20000002500 */
[----:B------:R-:W-:Y:S01]  /*0060*/  ULDC.64 UR6, c[0x0][0x228] ;  /* 0x00008a0000067ab9 */ /* 0x000fe20000000a00 */
[----:B-1----:R-:W-:Y:S01]  /*0070*/  IMAD.SHL.U32 R0, R0, 0x2, RZ ;  /* 0x0000000200007824 */ /* 0x002fe200078e00ff */
[----:B---3--:R-:W-:-:S04]  /*0080*/  SHF.R.S32.HI R3, RZ, 0x17, R5 ;  /* 0x00000017ff037819 */ /* 0x008fc80000011405 */
[----:B------:R-:W-:Y:S02]  /*0090*/  LOP3.LUT R0, R0, 0xfe, RZ, 0xc0, !PT ;  /* 0x000000fe00007812 */ /* 0x000fe400078ec0ff */
[----:B------:R-:W-:-:S03]  /*00a0*/  SGXT R3, R3, 0x1 ;  /* 0x000000010303781a */ /* 0x000fc60000000200 */
[----:B------:R-:W-:Y:S02]  /*00b0*/  IMAD R0, R5, 0x100, R0 ;  /* 0x0000010005007824 */ /* 0x000fe400078e0200 */
[----:B------:R-:W1:Y:S03]  /*00c0*/  LDC.64 R4, c[0x0][0x210] ;  /* 0x00008400ff047b82 */ /* 0x000e660000000a00 */
[----:B------:R-:W-:Y:S02]  /*00d0*/  LEA.HI R3, R3, R0, RZ, 0x4 ;  /* 0x0000000003037211 */ /* 0x000fe400078f20ff */
[----:B------:R-:W-:Y:S02]  /*00e0*/  ISETP.GE.AND P0, PT, R0, 0x100, PT ;  /* 0x000001000000780c */ /* 0x000fe40003f06270 */
[----:B------:R-:W-:-:S05]  /*00f0*/  SHF.R.S32.HI R3, RZ, 0x4, R3 ;  /* 0x00000004ff037819 */ /* 0x000fca0000011403 */
[----:B--2---:R-:W-:-:S06]  /*0100*/  IMAD.WIDE R6, R3, 0x4, R6 ;  /* 0x0000000403067825 */ /* 0x004fcc00078e0206 */
[----:B------:R-:W2:Y:S04]  /*0110*/  @!P0 LDG.E.EL R9, desc[UR4][R6.64] ;  /* 0x0000000406098981 */ /* 0x000ea8000c2e1900 */
[----:B------:R-:W3:Y:S01]  /*0120*/  @!P0 LDG.E.EL R8, desc[UR4][R6.64] ;  /* 0x0000000406088981 */ /* 0x000ee2000c2e1900 */
[----:B------:R-:W-:Y:S01]  /*0130*/  CS2R R2, SRZ ;  /* 0x0000000000027805 */ /* 0x000fe2000001ff00 */
[----:B-1----:R-:W-:-:S05]  /*0140*/  IMAD.WIDE R4, R0, 0x4, R4 ;  /* 0x0000000400047825 */ /* 0x002fca00078e0204 */
[----:B------:R1:W4:Y:S02]  /*0150*/  @!P0 LDG.E.64 R2, desc[UR4][R4.64] ;  /* 0x0000000404028981 */ /* 0x000324000c1e1b00 */
[----:B-1----:R-:W1:Y:S01]  /*0160*/  LDC.64 R4, c[0x0][0x220] ;  /* 0x00008800ff047b82 */ /* 0x002e620000000a00 */
[----:B--2---:R-:W-:Y:S01]  /*0170*/  FADD R9, RZ, -R9 ;  /* 0x80000009ff097221 */ /* 0x004fe20000000000 */
[----:B---3--:R-:W-:-:S03]  /*0180*/  FADD R8, RZ, -R8 ;  /* 0x80000008ff087221 */ /* 0x008fc60000000000 */
[----:B------:R-:W-:Y:S01]  /*0190*/  FMUL R9, R9, 1.4426950216293334961 ;  /* 0x3fb8aa3b09097820 */ /* 0x000fe20000400000 */
[----:B------:R-:W-:-:S04]  /*01a0*/  FMUL R8, R8, 1.4426950216293334961 ;  /* 0x3fb8aa3b08087820 */ /* 0x000fc80000400000 */
[----:B------:R-:W-:Y:S02]  /*01b0*/  FSETP.GEU.AND P2, PT, R9, -126, PT ;  /* 0xc2fc00000900780b */ /* 0x000fe40003f4e000 */
[----:B------:R-:W-:-:S11]  /*01c0*/  FSETP.GEU.AND P1, PT, R8, -126, PT ;  /* 0xc2fc00000800780b */ /* 0x000fd60003f2e000 */
[----:B------:R-:W-:Y:S02]  /*01d0*/  @!P2 FMUL R9, R9, 0.5 ;  /* 0x3f0000000909a820 */ /* 0x000fe40000400000 */
[----:B------:R-:W-:Y:S02]  /*01e0*/  @!P1 FMUL R8, R8, 0.5 ;  /* 0x3f00000008089820 */ /* 0x000fe40000400000 */
[----:B------:R2:W3:Y:S08]  /*01f0*/  MUFU.EX2 R7, R9 ;  /* 0x0000000900077308 */ /* 0x0004f00000000800 */
[----:B------:R-:W5:Y:S01]  /*0200*/  MUFU.EX2 R6, R8 ;  /* 0x0000000800067308 */ /* 0x000f620000000800 */
[----:B--2---:R-:W-:-:S02]  /*0210*/  IMAD.MOV.U32 R9, RZ, RZ, 0x3e800000 ;  /* 0x3e800000ff097424 */ /* 0x004fc400078e00ff */
[----:B---3--:R-:W-:-:S04]  /*0220*/  @!P2 FMUL R7, R7, R7 ;  /* 0x000000070707a220 */ /* 0x008fc80000400000 */
[----:B------:R-:W-:Y:S01]  /*0230*/  FADD R7, R7, 1 ;  /* 0x3f80000007077421 */ /* 0x000fe20000000000 */
[----:B-----5:R-:W-:-:S04]  /*0240*/  @!P1 FMUL R6, R6, R6 ;  /* 0x0000000606069220 */ /* 0x020fc80000400000 */
[----:B------:R-:W-:Y:S01]  /*0250*/  FSETP.GT.AND P2, PT, R7, 8.50705917302346158658e+37, PT ;  /* 0x7e8000000700780b */ /* 0x000fe20003f44000 */
[----:B------:R-:W-:-:S03]  /*0260*/  FADD R6, R6, 1 ;  /* 0x3f80000006067421 */ /* 0x000fc60000000000 */
[----:B------:R-:W-:Y:S02]  /*0270*/  FSEL R8, R9, 1, P2 ;  /* 0x3f80000009087808 */ /* 0x000fe40001000000 */
[----:B------:R-:W-:-:S04]  /*0280*/  FSETP.GT.AND P1, PT, R6, 8.50705917302346158658e+37, PT ;  /* 0x7e8000000600780b */ /* 0x000fc80003f24000 */
[----:B------:R-:W-:-:S03]  /*0290*/  FSEL R9, R9, 1, P1 ;  /* 0x3f80000009097808 */ /* 0x000fc60000800000 */
[----:B------:R-:W-:-:S06]  /*02a0*/  @P2 FMUL R7, R7, 0.25 ;  /* 0x3e80000007072820 */ /* 0x000fcc0000400000 */
[----:B------:R-:W2:Y:S01]  /*02b0*/  MUFU.RCP R7, R7 ;  /* 0x0000000700077308 */ /* 0x000ea20000001000 */
[----:B------:R-:W-:-:S07]  /*02c0*/  @P1 FMUL R6, R6, 0.25 ;  /* 0x3e80000006061820 */ /* 0x000fce0000400000 */
[----:B------:R-:W3:Y:S01]  /*02d0*/  MUFU.RCP R6, R6 ;  /* 0x0000000600067308 */ /* 0x000ee20000001000 */
[----:B--2---:R-:W-:-:S04]  /*02e0*/  FMUL R8, R7, R8 ;  /* 0x0000000807087220 */ /* 0x004fc80000400000 */
[----:B----4-:R-:W-:Y:S01]  /*02f0*/  FFMA R8, R8, R3, R3 ;  /* 0x0000000308087223 */ /* 0x010fe20000000003 */
[----:B---3--:R-:W-:-:S04]  /*0300*/  FMUL R9, R6, R9 ;  /* 0x0000000906097220 */ /* 0x008fc80000400000 */
[----:B------:R-:W-:Y:S01]  /*0310*/  FSETP.GEU.AND P1, PT, R8, RZ, PT ;  /* 0x000000ff0800720b */ /* 0x000fe20003f2e000 */
[----:B------:R-:W-:-:S03]  /*0320*/  FFMA R9, R9, R2, R2 ;  /* 0x0000000209097223 */ /* 0x000fc60000000002 */
[----:B------:R-:W-:Y:S01]  /*0330*/  FSEL R11, R8, RZ, P1 ;  /* 0x000000ff080b7208 */ /* 0x000fe20000800000 */
[C---:B-1----:R-:W-:Y:S01]  /*0340*/  IMAD.WIDE R2, R0.reuse, 0x4, R4 ;  /* 0x0000000400027825 */ /* 0x042fe200078e0204 */
[----:B------:R-:W-:Y:S02]  /*0350*/  IADD3 R4, P1, R0, UR6, RZ ;  /* 0x0000000600047c10 */ /* 0x000fe4000ff3e0ff */
[C---:B------:R-:W-:Y:S02]  /*0360*/  FSETP.GEU.AND P2, PT, R9.reuse, RZ, PT ;  /* 0x000000ff0900720b */ /* 0x040fe40003f4e000 */
[----:B------:R-:W-:Y:S02]  /*0370*/  LEA.HI.X.SX32 R5, R0, UR7, 0x1, P1 ;  /* 0x0000000700057c11 */ /* 0x000fe400088f0eff */
[----:B------:R-:W-:Y:S02]  /*0380*/  FSEL R10, R9, RZ, P2 ;  /* 0x000000ff090a7208 */ /* 0x000fe40001000000 */
[----:B------:R-:W-:-:S02]  /*0390*/  FSETP.GTU.AND P2, PT, R11, RZ, PT ;  /* 0x000000ff0b00720b */ /* 0x000fc40003f4c000 */
[----:B------:R-:W-:Y:S01]  /*03a0*/  FSETP.GTU.AND P3, PT, R10, RZ, PT ;  /* 0x000000ff0a00720b */ /* 0x000fe20003f6c000 */
[----:B------:R1:W-:Y:S01]  /*03b0*/  @!P0 STG.E.64 desc[UR4][R2.64], R10 ;  /* 0x0000000a02008986 */ /* 0x0003e2000c101b04 */
[----:B------:R-:W-:Y:S02]  /*03c0*/  SEL R7, RZ, 0x100, P2 ;  /* 0x00000100ff077807 */ /* 0x000fe40001000000 */
[----:B------:R-:W-:-:S05]  /*03d0*/  SEL R6, RZ, 0x1, P3 ;  /* 0x00000001ff067807 */ /* 0x000fca0001800000 */
[----:B------:R-:W-:Y:S01]  /*03e0*/  IMAD.IADD R7, R6, 0x1, R7 ;  /* 0x0000000106077824 */ /* 0x000fe200078e0207 */
[----:B------:R-:W-:Y:S06]  /*03f0*/  @P0 EXIT ;  /* 0x000000000000094d */ /* 0x000fec0003800000 */
[----:B------:R-:W-:Y:S01]  /*0400*/  STG.E.U16 desc[UR4][R4.64], R7 ;  /* 0x0000000704007986 */ /* 0x000fe2000c101504 */
[----:B------:R-:W-:Y:S05]  /*0410*/  EXIT ;  /* 0x000000000000794d */ /* 0x000fea0003800000 */
.L_x_0:
[----:B------:R-:W-:-:S00]  /*0420*/  BRA `(.L_x_0) ;  /* 0xfffffffc00fc7947 */ /* 0x000fc0000383ffff */
[----:B------:R-:W-:-:S00]  /*0430*/  NOP ;  /* 0x0000000000007918 */ /* 0x000fc00000000000 */
        /* <DEDUP_REMOVED lines=12> */
.L_x_1:


//--------------------- .nv.constant0.triton_poi_fused_add_mul_relu_threshold_backward_4 --------------------------
	.section	.nv.constant0.triton_poi_fused_add_mul_relu_threshold_backward_4,"a",@progbits
	.sectionflags	@""
	.align	4
.nv.constant0.triton_poi_fused_add_mul_relu_threshold_backward_4:
	.zero		564
